	.headerflags	@"EF_CUDA_TEXMODE_UNIFIED EF_CUDA_64BIT_ADDRESS EF_CUDA_ACCELERATORS EF_CUDA_SM90 EF_CUDA_VIRTUAL_SM(EF_CUDA_SM90)"
	.elftype	@"ET_EXEC"


//--------------------- .nv.info                  --------------------------
	.section	.nv.info,"",@"SHT_CUDA_INFO"
	.align	4


	//----- nvinfo : EIATTR_REGCOUNT
	.align		4
        /*0000*/ 	.byte	0x04, 0x2f
        /*0002*/ 	.short	(.L_3 - .L_2)
	.align		4
.L_2:
        /*0004*/ 	.word	index@(triton_poi_fused__native_batch_norm_legit_no_training_hardtanh_73)
        /*0008*/ 	.word	0x0000001e


	//----- nvinfo : EIATTR_MIN_STACK_SIZE
	.align		4
.L_3:
        /*000c*/ 	.byte	0x04, 0x12
        /*000e*/ 	.short	(.L_5 - .L_4)
	.align		4
.L_4:
        /*0010*/ 	.word	index@(triton_poi_fused__native_batch_norm_legit_no_training_hardtanh_73)
        /*0014*/ 	.word	0x00000000


	//----- nvinfo : EIATTR_FRAME_SIZE
	.align		4
.L_5:
        /*0018*/ 	.byte	0x04, 0x11
        /*001a*/ 	.short	(.L_7 - .L_6)
	.align		4
.L_6:
        /*001c*/ 	.word	index@(triton_poi_fused__native_batch_norm_legit_no_training_hardtanh_73)
        /*0020*/ 	.word	0x00000000


	//----- nvinfo : EIATTR_MIN_STACK_SIZE
	.align		4
.L_7:
        /*0024*/ 	.byte	0x04, 0x12
        /*0026*/ 	.short	(.L_9 - .L_8)
	.align		4
.L_8:
        /*0028*/ 	.word	index@(triton_poi_fused__native_batch_norm_legit_no_training_hardtanh_73)
        /*002c*/ 	.word	0x00000000
.L_9:


//--------------------- .nv.info.triton_poi_fused__native_batch_norm_legit_no_training_hardtanh_73 --------------------------
	.section	.nv.info.triton_poi_fused__native_batch_norm_legit_no_training_hardtanh_73,"",@"SHT_CUDA_INFO"
	.sectionflags	@""
	.align	4


	//----- nvinfo : EIATTR_CUDA_API_VERSION
	.align		4
        /*0000*/ 	.byte	0x04, 0x37
        /*0002*/ 	.short	(.L_11 - .L_10)
.L_10:
        /*0004*/ 	.word	0x0000007c


	//----- nvinfo : EIATTR_KPARAM_INFO
	.align		4
.L_11:
        /*0008*/ 	.byte	0x04, 0x17
        /*000a*/ 	.short	(.L_13 - .L_12)
.L_12:
        /*000c*/ 	.word	0x00000000
        /*0010*/ 	.short	0x0007
        /*0012*/ 	.short	0x0034
        /*0014*/ 	.byte	0x00, 0xf0, 0x11, 0x00


	//----- nvinfo : EIATTR_KPARAM_INFO
	.align		4
.L_13:
        /*0018*/ 	.byte	0x04, 0x17
        /*001a*/ 	.short	(.L_15 - .L_14)
.L_14:
        /*001c*/ 	.word	0x00000000
        /*0020*/ 	.short	0x0006
        /*0022*/ 	.short	0x0030
        /*0024*/ 	.byte	0x00, 0xf0, 0x11, 0x00


	//----- nvinfo : EIATTR_KPARAM_INFO
	.align		4
.L_15:
        /*0028*/ 	.byte	0x04, 0x17
        /*002a*/ 	.short	(.L_17 - .L_16)
.L_16:
        /*002c*/ 	.word	0x00000000
        /*0030*/ 	.short	0x0005
        /*0032*/ 	.short	0x0028
        /*0034*/ 	.byte	0x00, 0xf4, 0x21, 0x00


	//----- nvinfo : EIATTR_KPARAM_INFO
	.align		4
.L_17:
        /*0038*/ 	.byte	0x04, 0x17
        /*003a*/ 	.short	(.L_19 - .L_18)
.L_18:
        /*003c*/ 	.word	0x00000000
        /*0040*/ 	.short	0x0004
        /*0042*/ 	.short	0x0020
        /*0044*/ 	.byte	0x00, 0xf4, 0x21, 0x00


	//----- nvinfo : EIATTR_KPARAM_INFO
	.align		4
.L_19:
        /*0048*/ 	.byte	0x04, 0x17
        /*004a*/ 	.short	(.L_21 - .L_20)
.L_20:
        /*004c*/ 	.word	0x00000000
        /*0050*/ 	.short	0x0003
        /*0052*/ 	.short	0x0018
        /*0054*/ 	.byte	0x00, 0xf4, 0x21, 0x00


	//----- nvinfo : EIATTR_KPARAM_INFO
	.align		4
.L_21:
        /*0058*/ 	.byte	0x04, 0x17
        /*005a*/ 	.short	(.L_23 - .L_22)
.L_22:
        /*005c*/ 	.word	0x00000000
        /*0060*/ 	.short	0x0002
        /*0062*/ 	.short	0x0010
        /*0064*/ 	.byte	0x00, 0xf4, 0x21, 0x00


	//----- nvinfo : EIATTR_KPARAM_INFO
	.align		4
.L_23:
        /*0068*/ 	.byte	0x04, 0x17
        /*006a*/ 	.short	(.L_25 - .L_24)
.L_24:
        /*006c*/ 	.word	0x00000000
        /*0070*/ 	.short	0x0001
        /*0072*/ 	.short	0x0008
        /*0074*/ 	.byte	0x00, 0xf4, 0x21, 0x00


	//----- nvinfo : EIATTR_KPARAM_INFO
	.align		4
.L_25:
        /*0078*/ 	.byte	0x04, 0x17
        /*007a*/ 	.short	(.L_27 - .L_26)
.L_26:
        /*007c*/ 	.word	0x00000000
        /*0080*/ 	.short	0x0000
        /*0082*/ 	.short	0x0000
        /*0084*/ 	.byte	0x00, 0xf4, 0x21, 0x00


	//----- nvinfo : EIATTR_SPARSE_MMA_MASK
	.align		4
.L_27:
        /*0088*/ 	.byte	0x03, 0x50
        /*008a*/ 	.short	0x0000


	//----- nvinfo : EIATTR_MAXREG_COUNT
	.align		4
        /*008c*/ 	.byte	0x03, 0x1b
        /*008e*/ 	.short	0x00ff


	//----- nvinfo : EIATTR_EXIT_INSTR_OFFSETS
	.align		4
        /*0090*/ 	.byte	0x04, 0x1c
        /*0092*/ 	.short	(.L_29 - .L_28)


	//   ....[0]....
.L_28:
        /*0094*/ 	.word	0x00000640


	//   ....[1]....
        /*0098*/ 	.word	0x00000660


	//----- nvinfo : EIATTR_REQNTID
	.align		4
.L_29:
        /*009c*/ 	.byte	0x04, 0x10
        /*009e*/ 	.short	(.L_31 - .L_30)
.L_30:
        /*00a0*/ 	.word	0x00000080
        /*00a4*/ 	.word	0x00000001
        /*00a8*/ 	.word	0x00000001


	//----- nvinfo : EIATTR_CBANK_PARAM_SIZE
	.align		4
.L_31:
        /*00ac*/ 	.byte	0x03, 0x19
        /*00ae*/ 	.short	0x0038


	//----- nvinfo : EIATTR_PARAM_CBANK
	.align		4
        /*00b0*/ 	.byte	0x04, 0x0a
        /*00b2*/ 	.short	(.L_33 - .L_32)
	.align		4
.L_32:
        /*00b4*/ 	.word	index@(.nv.constant0.triton_poi_fused__native_batch_norm_legit_no_training_hardtanh_73)
        /*00b8*/ 	.short	0x0210
        /*00ba*/ 	.short	0x0038


	//----- nvinfo : EIATTR_SW_WAR
	.align		4
.L_33:
        /*00bc*/ 	.byte	0x04, 0x36
        /*00be*/ 	.short	(.L_35 - .L_34)
.L_34:
        /*00c0*/ 	.word	0x00000008
.L_35:


//--------------------- .nv.callgraph             --------------------------
	.section	.nv.callgraph,"",@"SHT_CUDA_CALLGRAPH"
	.align	4
	.sectionentsize	8
	.align		4
        /*0000*/ 	.word	0x00000000
	.align		4
        /*0004*/ 	.word	0xffffffff
	.align		4
        /*0008*/ 	.word	0x00000000
	.align		4
        /*000c*/ 	.word	0xfffffffe
	.align		4
        /*0010*/ 	.word	0x00000000
	.align		4
        /*0014*/ 	.word	0xfffffffd
	.align		4
        /*0018*/ 	.word	0x00000000
	.align		4
        /*001c*/ 	.word	0xfffffffc


//--------------------- .nv.constant4             --------------------------
	.section	.nv.constant4,"a",@progbits
	.align	8
	.align		8
.nv.constant4:
        /*0000*/ 	.dword	_$_str
	.align		8
        /*0008*/ 	.dword	_$_str_$_2


//--------------------- .text.triton_poi_fused__native_batch_norm_legit_no_training_hardtanh_73 --------------------------
	.section	.text.triton_poi_fused__native_batch_norm_legit_no_training_hardtanh_73,"ax",@progbits
	.align	128
        .global         triton_poi_fused__native_batch_norm_legit_no_training_hardtanh_73
        .type           triton_poi_fused__native_batch_norm_legit_no_training_hardtanh_73,@function
        .size           triton_poi_fused__native_batch_norm_legit_no_training_hardtanh_73,(.L_x_1 - triton_poi_fused__native_batch_norm_legit_no_training_hardtanh_73)
        .other          triton_poi_fused__native_batch_norm_legit_no_training_hardtanh_73,@"STO_CUDA_ENTRY STV_DEFAULT"
triton_poi_fused__native_batch_norm_legit_no_training_hardtanh_73:
.text.triton_poi_fused__native_batch_norm_legit_no_training_hardtanh_73:
[----:B------:R-:W0:Y:S01]  /*0000*/  LDC R1, c[0x0][0x28] ;  /* 0x00000a00ff017b82 */ /* 0x000e220000000800 */
[----:B------:R-:W1:Y:S07]  /*0010*/  S2R R15, SR_TID.X ;  /* 0x00000000000f7919 */ /* 0x000e6e0000002100 */
[----:B------:R-:W2:Y:S01]  /*0020*/  LDC.64 R2, c[0x0][0x220] ;  /* 0x00008800ff027b82 */ /* 0x000ea20000000a00 */
[----:B------:R-:W-:Y:S01]  /*0030*/  HFMA2.MMA R16, -RZ, RZ, 0, 0 ;  /* 0x00000000ff107435 */ /* 0x000fe200000001ff */
[----:B------:R-:W-:Y:S01]  /*0040*/  ULDC.64 UR4, c[0x0][0x208] ;  /* 0x0000820000047ab9 */ /* 0x000fe20000000a00 */
[----:B------:R-:W3:Y:S01]  /*0050*/  S2R R0, SR_CTAID.Y ;  /* 0x0000000000007919 */ /* 0x000ee20000002600 */
[----:B------:R-:W-:-:S04]  /*0060*/  MOV R18, RZ ;  /* 0x000000ff00127202 */ /* 0x000fc80000000f00 */
[----:B------:R-:W4:Y:S08]  /*0070*/  LDC.64 R6, c[0x0][0x210] ;  /* 0x00008400ff067b82 */ /* 0x000f300000000a00 */
[----:B------:R-:W5:Y:S01]  /*0080*/  LDC.64 R8, c[0x0][0x218] ;  /* 0x00008600ff087b82 */ /* 0x000f620000000a00 */
[----:B-1----:R-:W-:-:S04]  /*0090*/  LOP3.LUT R15, R15, 0x7f, RZ, 0xc0, !PT ;  /* 0x0000007f0f0f7812 */ /* 0x002fc800078ec0ff */
[----:B---3--:R-:W-:-:S04]  /*00a0*/  LEA R15, R0, R15, 0x8 ;  /* 0x0000000f000f7211 */ /* 0x008fc800078e40ff */
[----:B------:R-:W-:Y:S01]  /*00b0*/  IADD3 R12, R15, 0x80, RZ ;  /* 0x000000800f0c7810 */ /* 0x000fe20007ffe0ff */
[C---:B------:R-:W-:Y:S01]  /*00c0*/  IMAD.HI R0, R15.reuse, 0x1b4e81b5, RZ ;  /* 0x1b4e81b50f007827 */ /* 0x040fe200078e02ff */
[----:B------:R-:W-:Y:S02]  /*00d0*/  ISETP.GE.AND P2, PT, R15, 0x12c, PT ;  /* 0x0000012c0f00780c */ /* 0x000fe40003f46270 */
[C---:B------:R-:W-:Y:S01]  /*00e0*/  ISETP.GE.AND P3, PT, R12.reuse, 0x12c, PT ;  /* 0x0000012c0c00780c */ /* 0x040fe20003f66270 */
[----:B------:R-:W-:Y:S01]  /*00f0*/  IMAD.HI R4, R12, 0x1b4e81b5, RZ ;  /* 0x1b4e81b50c047827 */ /* 0x000fe200078e02ff */
[----:B------:R-:W-:-:S04]  /*0100*/  SHF.R.U32.HI R5, RZ, 0x1f, R0 ;  /* 0x0000001fff057819 */ /* 0x000fc80000011600 */
[----:B------:R-:W-:Y:S02]  /*0110*/  LEA.HI.SX32 R14, R0, R5, 0x1d ;  /* 0x00000005000e7211 */ /* 0x000fe400078feaff */
[----:B------:R-:W-:Y:S01]  /*0120*/  SHF.R.U32.HI R5, RZ, 0x1f, R4 ;  /* 0x0000001fff057819 */ /* 0x000fe20000011604 */
[----:B------:R-:W1:Y:S02]  /*0130*/  S2R R0, SR_CTAID.X ;  /* 0x0000000000007919 */ /* 0x000e640000002500 */
[----:B------:R-:W-:Y:S01]  /*0140*/  IMAD R21, R14, -0x4b, R15 ;  /* 0xffffffb50e157824 */ /* 0x000fe200078e020f */
[----:B------:R-:W-:Y:S02]  /*0150*/  LEA.HI.SX32 R13, R4, R5, 0x1d ;  /* 0x00000005040d7211 */ /* 0x000fe400078feaff */
[----:B------:R-:W3:Y:S01]  /*0160*/  LDC.64 R4, c[0x0][0x228] ;  /* 0x00008a00ff047b82 */ /* 0x000ee20000000a00 */
[----:B--2---:R-:W-:-:S04]  /*0170*/  IMAD.WIDE R10, R21, 0x4, R2 ;  /* 0x00000004150a7825 */ /* 0x004fc800078e0202 */
[----:B------:R-:W-:Y:S01]  /*0180*/  IMAD R19, R13, -0x4b, R12 ;  /* 0xffffffb50d137824 */ /* 0x000fe200078e020c */
[----:B------:R2:W3:Y:S03]  /*0190*/  @!P2 LDG.E.EL R16, desc[UR4][R10.64] ;  /* 0x000000040a10a981 */ /* 0x0004e6000c2e1900 */
[----:B------:R-:W-:Y:S02]  /*01a0*/  IMAD.WIDE R22, R19, 0x4, R2 ;  /* 0x0000000413167825 */ /* 0x000fe400078e0202 */
[----:B------:R-:W3:Y:S03]  /*01b0*/  LDC.64 R2, c[0x0][0x230] ;  /* 0x00008c00ff027b82 */ /* 0x000ee60000000a00 */
[----:B------:R4:W3:Y:S01]  /*01c0*/  @!P3 LDG.E.EL R18, desc[UR4][R22.64] ;  /* 0x000000041612b981 */ /* 0x0008e2000c2e1900 */
[----:B------:R-:W-:Y:S01]  /*01d0*/  IMAD R13, R13, 0x12c, R19 ;  /* 0x0000012c0d0d7824 */ /* 0x000fe200078e0213 */
[C---:B-1----:R-:W-:Y:S01]  /*01e0*/  ISETP.GE.AND P0, PT, R0.reuse, 0x4, PT ;  /* 0x000000040000780c */ /* 0x042fe20003f06270 */
[----:B------:R-:W-:-:S02]  /*01f0*/  IMAD R17, R0, 0x4b, R21 ;  /* 0x0000004b00117824 */ /* 0x000fc400078e0215 */
[----:B------:R-:W-:Y:S01]  /*0200*/  IMAD R13, R0, 0x4b, R13 ;  /* 0x0000004b000d7824 */ /* 0x000fe200078e020d */
[----:B------:R-:W-:Y:S01]  /*0210*/  ISETP.LT.AND P1, PT, R15, 0x12c, !P0 ;  /* 0x0000012c0f00780c */ /* 0x000fe20004721270 */
[----:B--2---:R-:W-:Y:S01]  /*0220*/  IMAD R11, R14, 0x12c, R17 ;  /* 0x0000012c0e0b7824 */ /* 0x004fe200078e0211 */
[----:B------:R-:W-:Y:S01]  /*0230*/  HFMA2.MMA R14, -RZ, RZ, 0, 0 ;  /* 0x00000000ff0e7435 */ /* 0x000fe200000001ff */
[----:B------:R-:W-:Y:S02]  /*0240*/  MOV R17, RZ ;  /* 0x000000ff00117202 */ /* 0x000fe40000000f00 */
[----:B----4-:R-:W-:Y:S01]  /*0250*/  IMAD.WIDE R22, R11, 0x4, R6 ;  /* 0x000000040b167825 */ /* 0x010fe200078e0206 */
[----:B------:R-:W-:-:S03]  /*0260*/  ISETP.LT.AND P0, PT, R12, 0x12c, !P0 ;  /* 0x0000012c0c00780c */ /* 0x000fc60004701270 */
[----:B-----5:R-:W-:Y:S01]  /*0270*/  IMAD.WIDE R10, R21, 0x4, R8 ;  /* 0x00000004150a7825 */ /* 0x020fe200078e0208 */
[----:B------:R-:W-:Y:S02]  /*0280*/  CS2R R24, SRZ ;  /* 0x0000000000187805 */ /* 0x000fe4000001ff00 */
[----:B------:R-:W-:Y:S01]  /*0290*/  CS2R R26, SRZ ;  /* 0x00000000001a7805 */ /* 0x000fe2000001ff00 */
[----:B------:R-:W2:Y:S01]  /*02a0*/  @P1 LDG.E.EL R14, desc[UR4][R22.64] ;  /* 0x00000004160e1981 */ /* 0x000ea2000c2e1900 */
[----:B------:R-:W-:-:S03]  /*02b0*/  IMAD.WIDE R6, R13, 0x4, R6 ;  /* 0x000000040d067825 */ /* 0x000fc600078e0206 */
[----:B------:R1:W2:Y:S01]  /*02c0*/  @!P2 LDG.E.EL R17, desc[UR4][R10.64] ;  /* 0x000000040a11a981 */ /* 0x0002a2000c2e1900 */
[----:B---3--:R-:W-:-:S03]  /*02d0*/  IMAD.WIDE R12, R21, 0x4, R4 ;  /* 0x00000004150c7825 */ /* 0x008fc600078e0204 */
[----:B------:R-:W3:Y:S01]  /*02e0*/  @P0 LDG.E.EL R25, desc[UR4][R6.64] ;  /* 0x0000000406190981 */ /* 0x000ee2000c2e1900 */
[----:B------:R-:W-:-:S03]  /*02f0*/  IMAD.WIDE R8, R19, 0x4, R8 ;  /* 0x0000000413087825 */ /* 0x000fc600078e0208 */
[----:B------:R-:W4:Y:S01]  /*0300*/  @!P2 LDG.E.EL R27, desc[UR4][R12.64] ;  /* 0x000000040c1ba981 */ /* 0x000f22000c2e1900 */
[----:B0-----:R-:W-:-:S03]  /*0310*/  IMAD.WIDE R20, R21, 0x4, R2 ;  /* 0x0000000415147825 */ /* 0x001fc600078e0202 */
[----:B------:R-:W3:Y:S01]  /*0320*/  @!P3 LDG.E.EL R26, desc[UR4][R8.64] ;  /* 0x00000004081ab981 */ /* 0x000ee2000c2e1900 */
[C---:B-1----:R-:W-:Y:S01]  /*0330*/  IMAD.WIDE R10, R19.reuse, 0x4, R2 ;  /* 0x00000004130a7825 */ /* 0x042fe200078e0202 */
[----:B------:R-:W-:Y:S02]  /*0340*/  CS2R R2, SRZ ;  /* 0x0000000000027805 */ /* 0x000fe4000001ff00 */
[----:B------:R-:W4:Y:S01]  /*0350*/  @!P2 LDG.E.EL R24, desc[UR4][R20.64] ;  /* 0x000000041418a981 */ /* 0x000f22000c2e1900 */
[----:B------:R-:W-:-:S03]  /*0360*/  IMAD.WIDE R4, R19, 0x4, R4 ;  /* 0x0000000413047825 */ /* 0x000fc600078e0204 */
[----:B------:R-:W5:Y:S04]  /*0370*/  @!P3 LDG.E.EL R2, desc[UR4][R10.64] ;  /* 0x000000040a02b981 */ /* 0x000f68000c2e1900 */
[----:B------:R0:W5:Y:S02]  /*0380*/  @!P3 LDG.E.EL R3, desc[UR4][R4.64] ;  /* 0x000000040403b981 */ /* 0x000164000c2e1900 */
[----:B0-----:R-:W-:Y:S01]  /*0390*/  HFMA2.MMA R4, -RZ, RZ, 1.625, 0 ;  /* 0x3e800000ff047435 */ /* 0x001fe200000001ff */
[----:B------:R-:W-:-:S04]  /*03a0*/  FADD R16, R16, 9.9999997473787516356e-06 ;  /* 0x3727c5ac10107421 */ /* 0x000fc80000000000 */
[----:B------:R-:W0:Y:S01]  /*03b0*/  MUFU.SQRT R6, R16 ;  /* 0x0000001000067308 */ /* 0x000e220000002000 */
[----:B------:R-:W-:-:S07]  /*03c0*/  FADD R18, R18, 9.9999997473787516356e-06 ;  /* 0x3727c5ac12127421 */ /* 0x000fce0000000000 */
[----:B------:R-:W1:Y:S01]  /*03d0*/  MUFU.SQRT R7, R18 ;  /* 0x0000001200077308 */ /* 0x000e620000002000 */
[C---:B0-----:R-:W-:Y:S02]  /*03e0*/  FSETP.GT.AND P2, PT, R6.reuse, 8.50705917302346158658e+37, PT ;  /* 0x7e8000000600780b */ /* 0x041fe40003f44000 */
[----:B------:R-:W-:Y:S02]  /*03f0*/  FSETP.GEU.AND P4, PT, R6, 1.175494350822287508e-38, PT ;  /* 0x008000000600780b */ /* 0x000fe40003f8e000 */
[C---:B-1----:R-:W-:Y:S02]  /*0400*/  FSETP.GT.AND P3, PT, R7.reuse, 8.50705917302346158658e+37, PT ;  /* 0x7e8000000700780b */ /* 0x042fe40003f64000 */
[----:B------:R-:W-:-:S07]  /*0410*/  FSETP.GEU.AND P5, PT, R7, 1.175494350822287508e-38, PT ;  /* 0x008000000700780b */ /* 0x000fce0003fae000 */
[----:B------:R-:W-:-:S04]  /*0420*/  @P2 FMUL R6, R6, 0.25 ;  /* 0x3e80000006062820 */ /* 0x000fc80000400000 */
[----:B------:R-:W-:Y:S01]  /*0430*/  @!P4 FMUL R6, R6, 16777216 ;  /* 0x4b8000000606c820 */ /* 0x000fe20000400000 */
[----:B------:R-:W-:-:S05]  /*0440*/  @P3 FMUL R7, R7, 0.25 ;  /* 0x3e80000007073820 */ /* 0x000fca0000400000 */
[----:B------:R-:W0:Y:S01]  /*0450*/  MUFU.RCP R6, R6 ;  /* 0x0000000600067308 */ /* 0x000e220000001000 */
[----:B------:R-:W-:Y:S01]  /*0460*/  @!P5 FMUL R7, R7, 16777216 ;  /* 0x4b8000000707d820 */ /* 0x000fe20000400000 */
[----:B------:R-:W-:-:S06]  /*0470*/  FSEL R5, R4, 1, P2 ;  /* 0x3f80000004057808 */ /* 0x000fcc0001000000 */
[----:B------:R-:W1:Y:S01]  /*0480*/  MUFU.RCP R7, R7 ;  /* 0x0000000700077308 */ /* 0x000e620000001000 */
[----:B------:R-:W-:Y:S01]  /*0490*/  @!P4 FMUL R5, R5, 16777216 ;  /* 0x4b8000000505c820 */ /* 0x000fe20000400000 */
[----:B------:R-:W-:Y:S01]  /*04a0*/  FSEL R4, R4, 1, P3 ;  /* 0x3f80000004047808 */ /* 0x000fe20001800000 */
[----:B--2---:R-:W-:Y:S02]  /*04b0*/  FADD R14, -R17, R14 ;  /* 0x0000000e110e7221 */ /* 0x004fe40000000100 */
[----:B0-----:R-:W-:Y:S02]  /*04c0*/  FMUL R5, R6, R5 ;  /* 0x0000000506057220 */ /* 0x001fe40000400000 */
[----:B------:R-:W-:Y:S02]  /*04d0*/  @!P5 FMUL R4, R4, 16777216 ;  /* 0x4b8000000404d820 */ /* 0x000fe40000400000 */
[----:B------:R-:W-:Y:S01]  /*04e0*/  FMUL R5, R14, R5 ;  /* 0x000000050e057220 */ /* 0x000fe20000400000 */
[----:B---3--:R-:W-:Y:S01]  /*04f0*/  FADD R25, -R26, R25 ;  /* 0x000000191a197221 */ /* 0x008fe20000000100 */
[----:B-1----:R-:W-:-:S02]  /*0500*/  FMUL R6, R7, R4 ;  /* 0x0000000407067220 */ /* 0x002fc40000400000 */
[----:B----4-:R-:W-:Y:S02]  /*0510*/  FFMA R24, R5, R27, R24 ;  /* 0x0000001b05187223 */ /* 0x010fe40000000018 */
[----:B------:R-:W0:Y:S01]  /*0520*/  LDC.64 R4, c[0x0][0x238] ;  /* 0x00008e00ff047b82 */ /* 0x000e220000000a00 */
[----:B------:R-:W-:Y:S02]  /*0530*/  FMUL R25, R25, R6 ;  /* 0x0000000619197220 */ /* 0x000fe40000400000 */
[C---:B------:R-:W-:Y:S02]  /*0540*/  FSETP.GTU.AND P2, PT, R24.reuse, RZ, PT ;  /* 0x000000ff1800720b */ /* 0x040fe40003f4c000 */
[----:B-----5:R-:W-:Y:S02]  /*0550*/  FFMA R2, R25, R3, R2 ;  /* 0x0000000319027223 */ /* 0x020fe40000000002 */
[----:B------:R-:W-:-:S03]  /*0560*/  FSEL R7, R24, RZ, P2 ;  /* 0x000000ff18077208 */ /* 0x000fc60001000000 */
[C---:B------:R-:W-:Y:S02]  /*0570*/  FSETP.GTU.AND P2, PT, R2.reuse, RZ, PT ;  /* 0x000000ff0200720b */ /* 0x040fe40003f4c000 */
[----:B------:R-:W-:Y:S02]  /*0580*/  FSETP.GEU.AND P3, PT, R7, 6, PT ;  /* 0x40c000000700780b */ /* 0x000fe40003f6e000 */
[----:B------:R-:W-:Y:S02]  /*0590*/  FSEL R9, R2, RZ, P2 ;  /* 0x000000ff02097208 */ /* 0x000fe40001000000 */
[----:B------:R-:W-:Y:S02]  /*05a0*/  LEA R3, R15, R0, 0x2 ;  /* 0x000000000f037211 */ /* 0x000fe400078e10ff */
[----:B------:R-:W-:Y:S02]  /*05b0*/  FSETP.GEU.AND P4, PT, R9, 6, PT ;  /* 0x40c000000900780b */ /* 0x000fe40003f8e000 */
[----:B------:R-:W-:-:S02]  /*05c0*/  FSETP.NAN.AND P2, PT, R7, R7, PT ;  /* 0x000000070700720b */ /* 0x000fc40003f48000 */
[----:B------:R-:W-:Y:S01]  /*05d0*/  IADD3 R11, R3, 0x200, RZ ;  /* 0x00000200030b7810 */ /* 0x000fe20007ffe0ff */
[----:B0-----:R-:W-:Y:S02]  /*05e0*/  IMAD.WIDE R2, R3, 0x4, R4 ;  /* 0x0000000403027825 */ /* 0x001fe400078e0204 */
[----:B------:R-:W-:Y:S02]  /*05f0*/  @P3 SEL R7, R7, 0x40c00000, P2 ;  /* 0x40c0000007073807 */ /* 0x000fe40001000000 */
[----:B------:R-:W-:-:S03]  /*0600*/  FSETP.NAN.AND P2, PT, R9, R9, PT ;  /* 0x000000090900720b */ /* 0x000fc60003f48000 */
[----:B------:R0:W-:Y:S01]  /*0610*/  @P1 STG.E desc[UR4][R2.64], R7 ;  /* 0x0000000702001986 */ /* 0x0001e2000c101904 */
[----:B------:R-:W-:Y:S01]  /*0620*/  IMAD.WIDE R4, R11, 0x4, R4 ;  /* 0x000000040b047825 */ /* 0x000fe200078e0204 */
[----:B------:R-:W-:Y:S01]  /*0630*/  @P4 SEL R9, R9, 0x40c00000, P2 ;  /* 0x40c0000009094807 */ /* 0x000fe20001000000 */
[----:B0-----:R-:W-:Y:S07]  /*0640*/  @!P0 EXIT ;  /* 0x000000000000894d */ /* 0x001fee0003800000 */
[----:B------:R-:W-:Y:S01]  /*0650*/  STG.E desc[UR4][R4.64], R9 ;  /* 0x0000000904007986 */ /* 0x000fe2000c101904 */
[----:B------:R-:W-:Y:S05]  /*0660*/  EXIT ;  /* 0x000000000000794d */ /* 0x000fea0003800000 */
.L_x_0:
[----:B------:R-:W-:-:S00]  /*0670*/  BRA `(.L_x_0) ;  /* 0xfffffffc00fc7947 */ /* 0x000fc0000383ffff */
[----:B------:R-:W-:-:S00]  /*0680*/  NOP ;  /* 0x0000000000007918 */ /* 0x000fc00000000000 */
[----:B------:R-:W-:-:S00]  /*0690*/  NOP ;  /* 0x0000000000007918 */ /* 0x000fc00000000000 */
[----:B------:R-:W-:-:S00]  /*06a0*/  NOP ;  /* 0x0000000000007918 */ /* 0x000fc00000000000 */
[----:B------:R-:W-:-:S00]  /*06b0*/  NOP ;  /* 0x0000000000007918 */ /* 0x000fc00000000000 */
[----:B------:R-:W-:-:S00]  /*06c0*/  NOP ;  /* 0x0000000000007918 */ /* 0x000fc00000000000 */
[----:B------:R-:W-:-:S00]  /*06d0*/  NOP ;  /* 0x0000000000007918 */ /* 0x000fc00000000000 */
[----:B------:R-:W-:-:S00]  /*06e0*/  NOP ;  /* 0x0000000000007918 */ /* 0x000fc00000000000 */
[----:B------:R-:W-:-:S00]  /*06f0*/  NOP ;  /* 0x0000000000007918 */ /* 0x000fc00000000000 */
.L_x_1:


//--------------------- .nv.global.init           --------------------------
	.section	.nv.global.init,"aw",@progbits
.nv.global.init:
	.type		_$_str,@object
	.size		_$_str,(_$_str_$_2 - _$_str)
_$_str:
        /*0000*/ 	.byte	0x5f, 0x5f, 0x43, 0x55, 0x44, 0x41, 0x5f, 0x46, 0x54, 0x5a, 0x00
	.type		_$_str_$_2,@object
	.size		_$_str_$_2,(.L_1 - _$_str_$_2)
_$_str_$_2:
        /*000b*/ 	.byte	0x5f, 0x5f, 0x43, 0x55, 0x44, 0x41, 0x5f, 0x50, 0x52, 0x45, 0x43, 0x5f, 0x53, 0x51, 0x52, 0x54
        /*001b*/ 	.byte	0x00
.L_1:


//--------------------- .nv.constant0.triton_poi_fused__native_batch_norm_legit_no_training_hardtanh_73 --------------------------
	.section	.nv.constant0.triton_poi_fused__native_batch_norm_legit_no_training_hardtanh_73,"a",@progbits
	.sectionflags	@""
	.align	4
.nv.constant0.triton_poi_fused__native_batch_norm_legit_no_training_hardtanh_73:
	.zero		584
